//
// Generated by NVIDIA NVVM Compiler
//
// Compiler Build ID: CL-36424714
// Cuda compilation tools, release 13.0, V13.0.88
// Based on NVVM 20.0.0
//

.version 9.0
.target sm_100
.address_size 64

	// .globl	_Z10hello_cudav
.extern .func  (.param .b32 func_retval0) vprintf
(
	.param .b64 vprintf_param_0,
	.param .b64 vprintf_param_1
)
;
.global .align 1 .b8 $str[19] = {72, 101, 108, 108, 111, 32, 67, 85, 68, 65, 32, 119, 111, 114, 108, 100, 33, 10};

.visible .entry _Z10hello_cudav()
{
	.reg .b32 	%r<3>;
	.reg .b64 	%rd<3>;

	mov.u64 	%rd1, $str;
	cvta.global.u64 	%rd2, %rd1;
	{ // callseq 0, 0
	.param .b64 param0;
	st.param.b64 	[param0], %rd2;
	.param .b64 param1;
	st.param.b64 	[param1], 0;
	.param .b32 retval0;
	call.uni (retval0), 
	vprintf, 
	(
	param0, 
	param1
	);
	ld.param.b32 	%r1, [retval0];
	} // callseq 0
	ret;

}


// ===== COMPILED SASS (sm_100) =====

	.target	sm_100

	.elftype	@"ET_EXEC"


//--------------------- .note.nv.tkinfo           --------------------------
	.section	.note.nv.tkinfo,"",@"SHT_NOTE"
	.sectionflags	@"SHF_NOTE_NV_TKINFO"
	.tkinfo
        /*0018*/ 	.word	0x00000002
        /*0030*/ 	.string	""
        /*0030*/ 	.string	"ptxas"
        /*0030*/ 	.string	"Cuda compilation tools, release 13.0, V13.0.88"
        /*0030*/ 	.string	"Build cuda_13.0.r13.0/compiler.36424714_0"
        /*0030*/ 	.string	"-arch sm_100 -m 64 "



//--------------------- .note.nv.cuinfo           --------------------------
	.section	.note.nv.cuinfo,"",@"SHT_NOTE"
	.sectionflags	@"SHF_NOTE_NV_CUINFO"
        /*0018*/ 	.short	0x0002
        /*001a*/ 	.short	0x0064
        /*001c*/ 	.short	0x0082
	.zero		2


//--------------------- .nv.info                  --------------------------
	.section	.nv.info,"",@"SHT_CUDA_INFO"
	.align	4


	//----- nvinfo : EIATTR_REGCOUNT
	.align		4
        /*0000*/ 	.byte	0x04, 0x2f
        /*0002*/ 	.short	(.L_2 - .L_1)
	.align		4
.L_1:
        /*0004*/ 	.word	index@(_Z10hello_cudav)
        /*0008*/ 	.word	0x00000018


	//----- nvinfo : EIATTR_FRAME_SIZE
	.align		4
.L_2:
        /*000c*/ 	.byte	0x04, 0x11
        /*000e*/ 	.short	(.L_4 - .L_3)
	.align		4
.L_3:
        /*0010*/ 	.word	index@(_Z10hello_cudav)
        /*0014*/ 	.word	0x00000000


	//----- nvinfo : EIATTR_MIN_STACK_SIZE
	.align		4
.L_4:
        /*0018*/ 	.byte	0x04, 0x12
        /*001a*/ 	.short	(.L_6 - .L_5)
	.align		4
.L_5:
        /*001c*/ 	.word	index@(_Z10hello_cudav)
        /*0020*/ 	.word	0x00000000
.L_6:


//--------------------- .nv.compat                --------------------------
	.section	.nv.compat,"",@"SHT_CUDA_COMPAT_INFO"
	.align	4
        /*0000*/ 	.byte	0x02, 0x09, 0x00, 0x00, 0x02, 0x02, 0x01, 0x00, 0x02, 0x05, 0x05, 0x00, 0x03, 0x07, 0x01, 0x01
        /*0010*/ 	.byte	0x02, 0x03, 0x00, 0x00, 0x02, 0x06, 0x01, 0x00, 0x04, 0x0b, 0x08, 0x00, 0x09, 0x00, 0x00, 0x00
        /*0020*/ 	.byte	0x00, 0x00, 0x00, 0x00


//--------------------- .nv.info._Z10hello_cudav  --------------------------
	.section	.nv.info._Z10hello_cudav,"",@"SHT_CUDA_INFO"
	.sectionflags	@""
	.align	4


	//----- nvinfo : EIATTR_CUDA_API_VERSION
	.align		4
        /*0000*/ 	.byte	0x04, 0x37
        /*0002*/ 	.short	(.L_8 - .L_7)
.L_7:
        /*0004*/ 	.word	0x00000082


	//----- nvinfo : EIATTR_SPARSE_MMA_MASK
	.align		4
.L_8:
        /*0008*/ 	.byte	0x03, 0x50
        /*000a*/ 	.short	0x0000


	//----- nvinfo : EIATTR_MAXREG_COUNT
	.align		4
        /*000c*/ 	.byte	0x03, 0x1b
        /*000e*/ 	.short	0x00ff


	//----- nvinfo : EIATTR_EXTERNS
	.align		4
        /*0010*/ 	.byte	0x04, 0x0f
        /*0012*/ 	.short	(.L_10 - .L_9)


	//   ....[0]....
	.align		4
.L_9:
        /*0014*/ 	.word	index@(vprintf)


	//----- nvinfo : EIATTR_MERCURY_ISA_VERSION
	.align		4
.L_10:
        /*0018*/ 	.byte	0x03, 0x5f
        /*001a*/ 	.short	0x0101


	//----- nvinfo : EIATTR_VRC_CTA_INIT_COUNT
	.align		4
        /*001c*/ 	.byte	0x02, 0x4a
	.zero		1
	.zero		1


	//----- nvinfo : EIATTR_SYSCALL_OFFSETS
	.align		4
        /*0020*/ 	.byte	0x04, 0x46
        /*0022*/ 	.short	(.L_12 - .L_11)


	//   ....[0]....
.L_11:
        /*0024*/ 	.word	0x00000080


	//----- nvinfo : EIATTR_EXIT_INSTR_OFFSETS
	.align		4
.L_12:
        /*0028*/ 	.byte	0x04, 0x1c
        /*002a*/ 	.short	(.L_14 - .L_13)


	//   ....[0]....
.L_13:
        /*002c*/ 	.word	0x00000090


	//----- nvinfo : EIATTR_SW_WAR
	.align		4
.L_14:
        /*0030*/ 	.byte	0x04, 0x36
        /*0032*/ 	.short	(.L_16 - .L_15)
.L_15:
        /*0034*/ 	.word	0x00000008
.L_16:


//--------------------- .nv.callgraph             --------------------------
	.section	.nv.callgraph,"",@"SHT_CUDA_CALLGRAPH"
	.align	4
	.sectionentsize	8
	.align		4
        /*0000*/ 	.word	0x00000000
	.align		4
        /*0004*/ 	.word	0xffffffff
	.align		4
        /*0008*/ 	.word	index@(_Z10hello_cudav)
	.align		4
        /*000c*/ 	.word	index@(vprintf)
	.align		4
        /*0010*/ 	.word	0x00000000
	.align		4
        /*0014*/ 	.word	0xfffffffe
	.align		4
        /*0018*/ 	.word	0x00000000
	.align		4
        /*001c*/ 	.word	0xfffffffd
	.align		4
        /*0020*/ 	.word	0x00000000
	.align		4
        /*0024*/ 	.word	0xfffffffc


//--------------------- .nv.constant4             --------------------------
	.section	.nv.constant4,"a",@progbits
	.align	8
	.align		8
.nv.constant4:
        /*0000*/ 	.dword	vprintf
	.align		8
        /*0008*/ 	.dword	$str


//--------------------- .text._Z10hello_cudav     --------------------------
	.section	.text._Z10hello_cudav,"ax",@progbits
	.align	128
        .global         _Z10hello_cudav
        .type           _Z10hello_cudav,@function
        .size           _Z10hello_cudav,(.L_x_2 - _Z10hello_cudav)
        .other          _Z10hello_cudav,@"STO_CUDA_ENTRY STV_DEFAULT"
_Z10hello_cudav:
.text._Z10hello_cudav:
[----:B------:R-:W0:Y:S01]  /*0000*/  LDC R1, c[0x0][0x37c] ;  /* 0x0000df00ff017b82 */ /* 0x000e220000000800 */
[----:B------:R-:W-:Y:S01]  /*0010*/  MOV R0, 0x0 ;  /* 0x0000000000007802 */ /* 0x000fe20000000f00 */
[----:B------:R-:W1:Y:S01]  /*0020*/  LDCU.64 UR4, c[0x4][0x8] ;  /* 0x01000100ff0477ac */ /* 0x000e620008000a00 */
[----:B------:R-:W-:-:S05]  /*0030*/  CS2R R6, SRZ ;  /* 0x0000000000067805 */ /* 0x000fca000001ff00 */
[----:B------:R2:W3:Y:S01]  /*0040*/  LDC.64 R2, c[0x4][R0] ;  /* 0x0100000000027b82 */ /* 0x0004e20000000a00 */
[----:B-1----:R-:W-:Y:S02]  /*0050*/  IMAD.U32 R4, RZ, RZ, UR4 ;  /* 0x00000004ff047e24 */ /* 0x002fe4000f8e00ff */
[----:B--2---:R-:W-:-:S07]  /*0060*/  IMAD.U32 R5, RZ, RZ, UR5 ;  /* 0x00000005ff057e24 */ /* 0x004fce000f8e00ff */
[----:B------:R-:W-:-:S07]  /*0070*/  LEPC R20, `(.L_x_0) ;  /* 0x000000001014794e */ /* 0x000fce0000000000 */
[----:B0--3--:R-:W-:Y:S05]  /*0080*/  CALL.ABS.NOINC R2 ;  /* 0x0000000002007343 */ /* 0x009fea0003c00000 */
.L_x_0:
[----:B------:R-:W-:Y:S05]  /*0090*/  EXIT ;  /* 0x000000000000794d */ /* 0x000fea0003800000 */
.L_x_1:
[----:B------:R-:W-:-:S00]  /*00a0*/  BRA `(.L_x_1) ;  /* 0xfffffffc00fc7947 */ /* 0x000fc0000383ffff */
[----:B------:R-:W-:-:S00]  /*00b0*/  NOP ;  /* 0x0000000000007918 */ /* 0x000fc00000000000 */
        /* <DEDUP_REMOVED lines=12> */
.L_x_2:


//--------------------- .nv.global.init           --------------------------
	.section	.nv.global.init,"aw",@progbits
.nv.global.init:
	.type		$str,@object
	.size		$str,(.L_0 - $str)
$str:
        /*0000*/ 	.byte	0x48, 0x65, 0x6c, 0x6c, 0x6f, 0x20, 0x43, 0x55, 0x44, 0x41, 0x20, 0x77, 0x6f, 0x72, 0x6c, 0x64
        /*0010*/ 	.byte	0x21, 0x0a, 0x00
.L_0:


//--------------------- .nv.shared.reserved.0     --------------------------
	.section	.nv.shared.reserved.0,"aw",@nobits
	.weak		__nv_reservedSMEM_offset_0_alias
	.size		__nv_reservedSMEM_offset_0_alias, 0, 64
	.other		__nv_reservedSMEM_offset_0_alias,@"STO_CUDA_RESERVED_SHARED STV_DEFAULT"
__nv_reservedSMEM_offset_0_alias:
	.zero		0
	.zero		64


//--------------------- .nv.constant0._Z10hello_cudav --------------------------
	.section	.nv.constant0._Z10hello_cudav,"a",@progbits
	.sectionflags	@""
	.align	4
.nv.constant0._Z10hello_cudav:
	.zero		896


//--------------------- SYMBOLS --------------------------

	.type		.nv.reservedSmem.offset0,@object
	.size		.nv.reservedSmem.offset0,0x4
	.type		vprintf,@function
